//
// Generated by NVIDIA NVVM Compiler
//
// Compiler Build ID: CL-36424714
// Cuda compilation tools, release 13.0, V13.0.88
// Based on NVVM 20.0.0
//

.version 9.0
.target sm_100
.address_size 64

	// .globl	_Z3addPfS_S_i

.visible .entry _Z3addPfS_S_i(
	.param .u64 .ptr .align 1 _Z3addPfS_S_i_param_0,
	.param .u64 .ptr .align 1 _Z3addPfS_S_i_param_1,
	.param .u64 .ptr .align 1 _Z3addPfS_S_i_param_2,
	.param .u32 _Z3addPfS_S_i_param_3
)
{
	.reg .pred 	%p<7>;
	.reg .b32 	%r<31>;
	.reg .b32 	%f<16>;
	.reg .b64 	%rd<25>;

	ld.param.u64 	%rd4, [_Z3addPfS_S_i_param_0];
	ld.param.u64 	%rd5, [_Z3addPfS_S_i_param_1];
	ld.param.u64 	%rd6, [_Z3addPfS_S_i_param_2];
	ld.param.u32 	%r12, [_Z3addPfS_S_i_param_3];
	cvta.to.global.u64 	%rd1, %rd6;
	cvta.to.global.u64 	%rd2, %rd5;
	cvta.to.global.u64 	%rd3, %rd4;
	mov.u32 	%r13, %tid.x;
	mov.u32 	%r14, %ctaid.x;
	mov.u32 	%r15, %ntid.x;
	mad.lo.s32 	%r29, %r14, %r15, %r13;
	mov.u32 	%r16, %nctaid.x;
	mul.lo.s32 	%r2, %r15, %r16;
	setp.ge.s32 	%p1, %r29, %r12;
	@%p1 bra 	$L__BB0_7;
	add.s32 	%r17, %r29, %r2;
	max.s32 	%r18, %r12, %r17;
	setp.lt.s32 	%p2, %r17, %r12;
	selp.u32 	%r19, 1, 0, %p2;
	add.s32 	%r20, %r17, %r19;
	sub.s32 	%r21, %r18, %r20;
	div.u32 	%r22, %r21, %r2;
	add.s32 	%r3, %r22, %r19;
	and.b32  	%r23, %r3, 3;
	setp.eq.s32 	%p3, %r23, 3;
	@%p3 bra 	$L__BB0_4;
	add.s32 	%r24, %r3, 1;
	and.b32  	%r25, %r24, 3;
	neg.s32 	%r27, %r25;
$L__BB0_3:
	.pragma "nounroll";
	mul.wide.s32 	%rd7, %r29, 4;
	add.s64 	%rd8, %rd1, %rd7;
	add.s64 	%rd9, %rd2, %rd7;
	add.s64 	%rd10, %rd3, %rd7;
	ld.global.f32 	%f1, [%rd10];
	ld.global.f32 	%f2, [%rd9];
	add.f32 	%f3, %f1, %f2;
	st.global.f32 	[%rd8], %f3;
	add.s32 	%r29, %r29, %r2;
	add.s32 	%r27, %r27, 1;
	setp.ne.s32 	%p4, %r27, 0;
	@%p4 bra 	$L__BB0_3;
$L__BB0_4:
	setp.lt.u32 	%p5, %r3, 3;
	@%p5 bra 	$L__BB0_7;
	mul.wide.s32 	%rd15, %r2, 4;
	shl.b32 	%r26, %r2, 2;
$L__BB0_6:
	mul.wide.s32 	%rd11, %r29, 4;
	add.s64 	%rd12, %rd3, %rd11;
	ld.global.f32 	%f4, [%rd12];
	add.s64 	%rd13, %rd2, %rd11;
	ld.global.f32 	%f5, [%rd13];
	add.f32 	%f6, %f4, %f5;
	add.s64 	%rd14, %rd1, %rd11;
	st.global.f32 	[%rd14], %f6;
	add.s64 	%rd16, %rd12, %rd15;
	ld.global.f32 	%f7, [%rd16];
	add.s64 	%rd17, %rd13, %rd15;
	ld.global.f32 	%f8, [%rd17];
	add.f32 	%f9, %f7, %f8;
	add.s64 	%rd18, %rd14, %rd15;
	st.global.f32 	[%rd18], %f9;
	add.s64 	%rd19, %rd16, %rd15;
	ld.global.f32 	%f10, [%rd19];
	add.s64 	%rd20, %rd17, %rd15;
	ld.global.f32 	%f11, [%rd20];
	add.f32 	%f12, %f10, %f11;
	add.s64 	%rd21, %rd18, %rd15;
	st.global.f32 	[%rd21], %f12;
	add.s64 	%rd22, %rd19, %rd15;
	ld.global.f32 	%f13, [%rd22];
	add.s64 	%rd23, %rd20, %rd15;
	ld.global.f32 	%f14, [%rd23];
	add.f32 	%f15, %f13, %f14;
	add.s64 	%rd24, %rd21, %rd15;
	st.global.f32 	[%rd24], %f15;
	add.s32 	%r29, %r26, %r29;
	setp.lt.s32 	%p6, %r29, %r12;
	@%p6 bra 	$L__BB0_6;
$L__BB0_7:
	ret;

}
	// .globl	_Z12matMulKernelP6MatrixS0_S0_
.visible .entry _Z12matMulKernelP6MatrixS0_S0_(
	.param .u64 .ptr .align 1 _Z12matMulKernelP6MatrixS0_S0__param_0,
	.param .u64 .ptr .align 1 _Z12matMulKernelP6MatrixS0_S0__param_1,
	.param .u64 .ptr .align 1 _Z12matMulKernelP6MatrixS0_S0__param_2
)
{
	.reg .pred 	%p<10>;
	.reg .b32 	%r<41>;
	.reg .b32 	%f<68>;
	.reg .b64 	%rd<49>;

	ld.param.u64 	%rd9, [_Z12matMulKernelP6MatrixS0_S0__param_0];
	ld.param.u64 	%rd7, [_Z12matMulKernelP6MatrixS0_S0__param_1];
	ld.param.u64 	%rd8, [_Z12matMulKernelP6MatrixS0_S0__param_2];
	cvta.to.global.u64 	%rd1, %rd9;
	mov.u32 	%r20, %tid.y;
	mov.u32 	%r21, %ctaid.y;
	mov.u32 	%r22, %ntid.y;
	mad.lo.s32 	%r1, %r21, %r22, %r20;
	mov.u32 	%r23, %tid.x;
	mov.u32 	%r24, %ctaid.x;
	mov.u32 	%r25, %ntid.x;
	mad.lo.s32 	%r2, %r24, %r25, %r23;
	ld.global.u32 	%r3, [%rd1];
	setp.lt.s32 	%p1, %r3, 1;
	mov.f32 	%f67, 0f00000000;
	@%p1 bra 	$L__BB1_12;
	cvta.to.global.u64 	%rd10, %rd7;
	ld.global.u64 	%rd11, [%rd1+8];
	cvta.to.global.u64 	%rd2, %rd11;
	mul.lo.s32 	%r4, %r3, %r1;
	ld.global.u64 	%rd12, [%rd10+8];
	cvta.to.global.u64 	%rd3, %rd12;
	ld.global.u32 	%r5, [%rd10];
	and.b32  	%r6, %r3, 7;
	setp.lt.u32 	%p2, %r3, 8;
	mov.f32 	%f67, 0f00000000;
	mov.b32 	%r39, 0;
	@%p2 bra 	$L__BB1_4;
	and.b32  	%r39, %r3, 2147483640;
	neg.s32 	%r37, %r39;
	shl.b32 	%r9, %r5, 3;
	mul.wide.u32 	%rd13, %r4, 4;
	add.s64 	%rd14, %rd13, %rd2;
	add.s64 	%rd48, %rd14, 16;
	mov.f32 	%f67, 0f00000000;
	mul.wide.s32 	%rd17, %r5, 4;
	mov.u32 	%r36, %r2;
$L__BB1_3:
	.pragma "nounroll";
	ld.global.f32 	%f17, [%rd48+-16];
	mul.wide.s32 	%rd15, %r36, 4;
	add.s64 	%rd16, %rd3, %rd15;
	ld.global.f32 	%f18, [%rd16];
	fma.rn.f32 	%f19, %f17, %f18, %f67;
	ld.global.f32 	%f20, [%rd48+-12];
	add.s64 	%rd18, %rd16, %rd17;
	ld.global.f32 	%f21, [%rd18];
	fma.rn.f32 	%f22, %f20, %f21, %f19;
	ld.global.f32 	%f23, [%rd48+-8];
	add.s64 	%rd19, %rd18, %rd17;
	ld.global.f32 	%f24, [%rd19];
	fma.rn.f32 	%f25, %f23, %f24, %f22;
	ld.global.f32 	%f26, [%rd48+-4];
	add.s64 	%rd20, %rd19, %rd17;
	ld.global.f32 	%f27, [%rd20];
	fma.rn.f32 	%f28, %f26, %f27, %f25;
	ld.global.f32 	%f29, [%rd48];
	add.s64 	%rd21, %rd20, %rd17;
	ld.global.f32 	%f30, [%rd21];
	fma.rn.f32 	%f31, %f29, %f30, %f28;
	ld.global.f32 	%f32, [%rd48+4];
	add.s64 	%rd22, %rd21, %rd17;
	ld.global.f32 	%f33, [%rd22];
	fma.rn.f32 	%f34, %f32, %f33, %f31;
	ld.global.f32 	%f35, [%rd48+8];
	add.s64 	%rd23, %rd22, %rd17;
	ld.global.f32 	%f36, [%rd23];
	fma.rn.f32 	%f37, %f35, %f36, %f34;
	ld.global.f32 	%f38, [%rd48+12];
	add.s64 	%rd24, %rd23, %rd17;
	ld.global.f32 	%f39, [%rd24];
	fma.rn.f32 	%f67, %f38, %f39, %f37;
	add.s32 	%r37, %r37, 8;
	add.s32 	%r36, %r36, %r9;
	add.s64 	%rd48, %rd48, 32;
	setp.ne.s32 	%p3, %r37, 0;
	@%p3 bra 	$L__BB1_3;
$L__BB1_4:
	setp.eq.s32 	%p4, %r6, 0;
	@%p4 bra 	$L__BB1_12;
	and.b32  	%r15, %r3, 3;
	setp.lt.u32 	%p5, %r6, 4;
	@%p5 bra 	$L__BB1_7;
	add.s32 	%r27, %r4, %r39;
	mul.wide.s32 	%rd25, %r27, 4;
	add.s64 	%rd26, %rd2, %rd25;
	ld.global.f32 	%f41, [%rd26];
	mad.lo.s32 	%r28, %r5, %r39, %r2;
	mul.wide.s32 	%rd27, %r28, 4;
	add.s64 	%rd28, %rd3, %rd27;
	ld.global.f32 	%f42, [%rd28];
	fma.rn.f32 	%f43, %f41, %f42, %f67;
	ld.global.f32 	%f44, [%rd26+4];
	mul.wide.s32 	%rd29, %r5, 4;
	add.s64 	%rd30, %rd28, %rd29;
	ld.global.f32 	%f45, [%rd30];
	fma.rn.f32 	%f46, %f44, %f45, %f43;
	ld.global.f32 	%f47, [%rd26+8];
	add.s64 	%rd31, %rd30, %rd29;
	ld.global.f32 	%f48, [%rd31];
	fma.rn.f32 	%f49, %f47, %f48, %f46;
	ld.global.f32 	%f50, [%rd26+12];
	add.s64 	%rd32, %rd31, %rd29;
	ld.global.f32 	%f51, [%rd32];
	fma.rn.f32 	%f67, %f50, %f51, %f49;
	add.s32 	%r39, %r39, 4;
$L__BB1_7:
	setp.eq.s32 	%p6, %r15, 0;
	@%p6 bra 	$L__BB1_12;
	setp.eq.s32 	%p7, %r15, 1;
	@%p7 bra 	$L__BB1_10;
	add.s32 	%r29, %r4, %r39;
	mul.wide.s32 	%rd33, %r29, 4;
	add.s64 	%rd34, %rd2, %rd33;
	ld.global.f32 	%f53, [%rd34];
	mad.lo.s32 	%r30, %r5, %r39, %r2;
	mul.wide.s32 	%rd35, %r30, 4;
	add.s64 	%rd36, %rd3, %rd35;
	ld.global.f32 	%f54, [%rd36];
	fma.rn.f32 	%f55, %f53, %f54, %f67;
	ld.global.f32 	%f56, [%rd34+4];
	mul.wide.s32 	%rd37, %r5, 4;
	add.s64 	%rd38, %rd36, %rd37;
	ld.global.f32 	%f57, [%rd38];
	fma.rn.f32 	%f67, %f56, %f57, %f55;
	add.s32 	%r39, %r39, 2;
$L__BB1_10:
	and.b32  	%r31, %r3, 1;
	setp.eq.b32 	%p8, %r31, 1;
	not.pred 	%p9, %p8;
	@%p9 bra 	$L__BB1_12;
	add.s32 	%r32, %r4, %r39;
	mul.wide.s32 	%rd39, %r32, 4;
	add.s64 	%rd40, %rd2, %rd39;
	ld.global.f32 	%f58, [%rd40];
	mad.lo.s32 	%r33, %r5, %r39, %r2;
	mul.wide.s32 	%rd41, %r33, 4;
	add.s64 	%rd42, %rd3, %rd41;
	ld.global.f32 	%f59, [%rd42];
	fma.rn.f32 	%f67, %f58, %f59, %f67;
$L__BB1_12:
	cvta.to.global.u64 	%rd43, %rd8;
	ld.global.u64 	%rd44, [%rd43+8];
	cvta.to.global.u64 	%rd45, %rd44;
	ld.global.u32 	%r34, [%rd43];
	mad.lo.s32 	%r35, %r34, %r1, %r2;
	mul.wide.s32 	%rd46, %r35, 4;
	add.s64 	%rd47, %rd45, %rd46;
	st.global.f32 	[%rd47], %f67;
	ret;

}


// ===== COMPILED SASS (sm_100) =====

	.target	sm_100

	.elftype	@"ET_EXEC"


//--------------------- .note.nv.tkinfo           --------------------------
	.section	.note.nv.tkinfo,"",@"SHT_NOTE"
	.sectionflags	@"SHF_NOTE_NV_TKINFO"
	.tkinfo
        /*0018*/ 	.word	0x00000002
        /*0030*/ 	.string	""
        /*0030*/ 	.string	"ptxas"
        /*0030*/ 	.string	"Cuda compilation tools, release 13.0, V13.0.88"
        /*0030*/ 	.string	"Build cuda_13.0.r13.0/compiler.36424714_0"
        /*0030*/ 	.string	"-arch sm_100 -m 64 "



//--------------------- .note.nv.cuinfo           --------------------------
	.section	.note.nv.cuinfo,"",@"SHT_NOTE"
	.sectionflags	@"SHF_NOTE_NV_CUINFO"
        /*0018*/ 	.short	0x0002
        /*001a*/ 	.short	0x0064
        /*001c*/ 	.short	0x0082
	.zero		2


//--------------------- .nv.info                  --------------------------
	.section	.nv.info,"",@"SHT_CUDA_INFO"
	.align	4


	//----- nvinfo : EIATTR_REGCOUNT
	.align		4
        /*0000*/ 	.byte	0x04, 0x2f
        /*0002*/ 	.short	(.L_1 - .L_0)
	.align		4
.L_0:
        /*0004*/ 	.word	index@(_Z3addPfS_S_i)
        /*0008*/ 	.word	0x0000001a


	//----- nvinfo : EIATTR_FRAME_SIZE
	.align		4
.L_1:
        /*000c*/ 	.byte	0x04, 0x11
        /*000e*/ 	.short	(.L_3 - .L_2)
	.align		4
.L_2:
        /*0010*/ 	.word	index@(_Z3addPfS_S_i)
        /*0014*/ 	.word	0x00000000


	//----- nvinfo : EIATTR_REGCOUNT
	.align		4
.L_3:
        /*0018*/ 	.byte	0x04, 0x2f
        /*001a*/ 	.short	(.L_5 - .L_4)
	.align		4
.L_4:
        /*001c*/ 	.word	index@(_Z12matMulKernelP6MatrixS0_S0_)
        /*0020*/ 	.word	0x00000020


	//----- nvinfo : EIATTR_FRAME_SIZE
	.align		4
.L_5:
        /*0024*/ 	.byte	0x04, 0x11
        /*0026*/ 	.short	(.L_7 - .L_6)
	.align		4
.L_6:
        /*0028*/ 	.word	index@(_Z12matMulKernelP6MatrixS0_S0_)
        /*002c*/ 	.word	0x00000000


	//----- nvinfo : EIATTR_MIN_STACK_SIZE
	.align		4
.L_7:
        /*0030*/ 	.byte	0x04, 0x12
        /*0032*/ 	.short	(.L_9 - .L_8)
	.align		4
.L_8:
        /*0034*/ 	.word	index@(_Z12matMulKernelP6MatrixS0_S0_)
        /*0038*/ 	.word	0x00000000


	//----- nvinfo : EIATTR_MIN_STACK_SIZE
	.align		4
.L_9:
        /*003c*/ 	.byte	0x04, 0x12
        /*003e*/ 	.short	(.L_11 - .L_10)
	.align		4
.L_10:
        /*0040*/ 	.word	index@(_Z3addPfS_S_i)
        /*0044*/ 	.word	0x00000000
.L_11:


//--------------------- .nv.compat                --------------------------
	.section	.nv.compat,"",@"SHT_CUDA_COMPAT_INFO"
	.align	4
        /*0000*/ 	.byte	0x02, 0x09, 0x00, 0x00, 0x02, 0x02, 0x01, 0x00, 0x02, 0x05, 0x05, 0x00, 0x03, 0x07, 0x01, 0x01
        /*0010*/ 	.byte	0x02, 0x03, 0x00, 0x00, 0x02, 0x06, 0x01, 0x00, 0x04, 0x0b, 0x08, 0x00, 0x09, 0x00, 0x00, 0x00
        /*0020*/ 	.byte	0x00, 0x00, 0x00, 0x00


//--------------------- .nv.info._Z12matMulKernelP6MatrixS0_S0_ --------------------------
	.section	.nv.info._Z12matMulKernelP6MatrixS0_S0_,"",@"SHT_CUDA_INFO"
	.sectionflags	@""
	.align	4


	//----- nvinfo : EIATTR_CUDA_API_VERSION
	.align		4
        /*0000*/ 	.byte	0x04, 0x37
        /*0002*/ 	.short	(.L_13 - .L_12)
.L_12:
        /*0004*/ 	.word	0x00000082


	//----- nvinfo : EIATTR_KPARAM_INFO
	.align		4
.L_13:
        /*0008*/ 	.byte	0x04, 0x17
        /*000a*/ 	.short	(.L_15 - .L_14)
.L_14:
        /*000c*/ 	.word	0x00000000
        /*0010*/ 	.short	0x0002
        /*0012*/ 	.short	0x0010
        /*0014*/ 	.byte	0x00, 0xf5, 0x21, 0x00


	//----- nvinfo : EIATTR_KPARAM_INFO
	.align		4
.L_15:
        /*0018*/ 	.byte	0x04, 0x17
        /*001a*/ 	.short	(.L_17 - .L_16)
.L_16:
        /*001c*/ 	.word	0x00000000
        /*0020*/ 	.short	0x0001
        /*0022*/ 	.short	0x0008
        /*0024*/ 	.byte	0x00, 0xf5, 0x21, 0x00


	//----- nvinfo : EIATTR_KPARAM_INFO
	.align		4
.L_17:
        /*0028*/ 	.byte	0x04, 0x17
        /*002a*/ 	.short	(.L_19 - .L_18)
.L_18:
        /*002c*/ 	.word	0x00000000
        /*0030*/ 	.short	0x0000
        /*0032*/ 	.short	0x0000
        /*0034*/ 	.byte	0x00, 0xf5, 0x21, 0x00


	//----- nvinfo : EIATTR_SPARSE_MMA_MASK
	.align		4
.L_19:
        /*0038*/ 	.byte	0x03, 0x50
        /*003a*/ 	.short	0x0000


	//----- nvinfo : EIATTR_MAXREG_COUNT
	.align		4
        /*003c*/ 	.byte	0x03, 0x1b
        /*003e*/ 	.short	0x00ff


	//----- nvinfo : EIATTR_MERCURY_ISA_VERSION
	.align		4
        /*0040*/ 	.byte	0x03, 0x5f
        /*0042*/ 	.short	0x0101


	//----- nvinfo : EIATTR_VRC_CTA_INIT_COUNT
	.align		4
        /*0044*/ 	.byte	0x02, 0x4a
	.zero		1
	.zero		1


	//----- nvinfo : EIATTR_EXIT_INSTR_OFFSETS
	.align		4
        /*0048*/ 	.byte	0x04, 0x1c
        /*004a*/ 	.short	(.L_21 - .L_20)


	//   ....[0]....
.L_20:
        /*004c*/ 	.word	0x000007f0


	//----- nvinfo : EIATTR_CBANK_PARAM_SIZE
	.align		4
.L_21:
        /*0050*/ 	.byte	0x03, 0x19
        /*0052*/ 	.short	0x0018


	//----- nvinfo : EIATTR_PARAM_CBANK
	.align		4
        /*0054*/ 	.byte	0x04, 0x0a
        /*0056*/ 	.short	(.L_23 - .L_22)
	.align		4
.L_22:
        /*0058*/ 	.word	index@(.nv.constant0._Z12matMulKernelP6MatrixS0_S0_)
        /*005c*/ 	.short	0x0380
        /*005e*/ 	.short	0x0018


	//----- nvinfo : EIATTR_SW_WAR
	.align		4
.L_23:
        /*0060*/ 	.byte	0x04, 0x36
        /*0062*/ 	.short	(.L_25 - .L_24)
.L_24:
        /*0064*/ 	.word	0x00000008
.L_25:


//--------------------- .nv.info._Z3addPfS_S_i    --------------------------
	.section	.nv.info._Z3addPfS_S_i,"",@"SHT_CUDA_INFO"
	.sectionflags	@""
	.align	4


	//----- nvinfo : EIATTR_CUDA_API_VERSION
	.align		4
        /*0000*/ 	.byte	0x04, 0x37
        /*0002*/ 	.short	(.L_27 - .L_26)
.L_26:
        /*0004*/ 	.word	0x00000082


	//----- nvinfo : EIATTR_KPARAM_INFO
	.align		4
.L_27:
        /*0008*/ 	.byte	0x04, 0x17
        /*000a*/ 	.short	(.L_29 - .L_28)
.L_28:
        /*000c*/ 	.word	0x00000000
        /*0010*/ 	.short	0x0003
        /*0012*/ 	.short	0x0018
        /*0014*/ 	.byte	0x00, 0xf0, 0x11, 0x00


	//----- nvinfo : EIATTR_KPARAM_INFO
	.align		4
.L_29:
        /*0018*/ 	.byte	0x04, 0x17
        /*001a*/ 	.short	(.L_31 - .L_30)
.L_30:
        /*001c*/ 	.word	0x00000000
        /*0020*/ 	.short	0x0002
        /*0022*/ 	.short	0x0010
        /*0024*/ 	.byte	0x00, 0xf5, 0x21, 0x00


	//----- nvinfo : EIATTR_KPARAM_INFO
	.align		4
.L_31:
        /*0028*/ 	.byte	0x04, 0x17
        /*002a*/ 	.short	(.L_33 - .L_32)
.L_32:
        /*002c*/ 	.word	0x00000000
        /*0030*/ 	.short	0x0001
        /*0032*/ 	.short	0x0008
        /*0034*/ 	.byte	0x00, 0xf5, 0x21, 0x00


	//----- nvinfo : EIATTR_KPARAM_INFO
	.align		4
.L_33:
        /*0038*/ 	.byte	0x04, 0x17
        /*003a*/ 	.short	(.L_35 - .L_34)
.L_34:
        /*003c*/ 	.word	0x00000000
        /*0040*/ 	.short	0x0000
        /*0042*/ 	.short	0x0000
        /*0044*/ 	.byte	0x00, 0xf5, 0x21, 0x00


	//----- nvinfo : EIATTR_SPARSE_MMA_MASK
	.align		4
.L_35:
        /*0048*/ 	.byte	0x03, 0x50
        /*004a*/ 	.short	0x0000


	//----- nvinfo : EIATTR_MAXREG_COUNT
	.align		4
        /*004c*/ 	.byte	0x03, 0x1b
        /*004e*/ 	.short	0x00ff


	//----- nvinfo : EIATTR_MERCURY_ISA_VERSION
	.align		4
        /*0050*/ 	.byte	0x03, 0x5f
        /*0052*/ 	.short	0x0101


	//----- nvinfo : EIATTR_VRC_CTA_INIT_COUNT
	.align		4
        /*0054*/ 	.byte	0x02, 0x4a
	.zero		1
	.zero		1


	//----- nvinfo : EIATTR_EXIT_INSTR_OFFSETS
	.align		4
        /*0058*/ 	.byte	0x04, 0x1c
        /*005a*/ 	.short	(.L_37 - .L_36)


	//   ....[0]....
.L_36:
        /*005c*/ 	.word	0x00000090


	//   ....[1]....
        /*0060*/ 	.word	0x000003a0


	//   ....[2]....
        /*0064*/ 	.word	0x000005d0


	//----- nvinfo : EIATTR_CRS_STACK_SIZE
	.align		4
.L_37:
        /*0068*/ 	.byte	0x04, 0x1e
        /*006a*/ 	.short	(.L_39 - .L_38)
.L_38:
        /*006c*/ 	.word	0x00000000


	//----- nvinfo : EIATTR_CBANK_PARAM_SIZE
	.align		4
.L_39:
        /*0070*/ 	.byte	0x03, 0x19
        /*0072*/ 	.short	0x001c


	//----- nvinfo : EIATTR_PARAM_CBANK
	.align		4
        /*0074*/ 	.byte	0x04, 0x0a
        /*0076*/ 	.short	(.L_41 - .L_40)
	.align		4
.L_40:
        /*0078*/ 	.word	index@(.nv.constant0._Z3addPfS_S_i)
        /*007c*/ 	.short	0x0380
        /*007e*/ 	.short	0x001c


	//----- nvinfo : EIATTR_SW_WAR
	.align		4
.L_41:
        /*0080*/ 	.byte	0x04, 0x36
        /*0082*/ 	.short	(.L_43 - .L_42)
.L_42:
        /*0084*/ 	.word	0x00000008
.L_43:


//--------------------- .nv.callgraph             --------------------------
	.section	.nv.callgraph,"",@"SHT_CUDA_CALLGRAPH"
	.align	4
	.sectionentsize	8
	.align		4
        /*0000*/ 	.word	0x00000000
	.align		4
        /*0004*/ 	.word	0xffffffff
	.align		4
        /*0008*/ 	.word	0x00000000
	.align		4
        /*000c*/ 	.word	0xfffffffe
	.align		4
        /*0010*/ 	.word	0x00000000
	.align		4
        /*0014*/ 	.word	0xfffffffd
	.align		4
        /*0018*/ 	.word	0x00000000
	.align		4
        /*001c*/ 	.word	0xfffffffc


//--------------------- .text._Z12matMulKernelP6MatrixS0_S0_ --------------------------
	.section	.text._Z12matMulKernelP6MatrixS0_S0_,"ax",@progbits
	.align	128
        .global         _Z12matMulKernelP6MatrixS0_S0_
        .type           _Z12matMulKernelP6MatrixS0_S0_,@function
        .size           _Z12matMulKernelP6MatrixS0_S0_,(.L_x_10 - _Z12matMulKernelP6MatrixS0_S0_)
        .other          _Z12matMulKernelP6MatrixS0_S0_,@"STO_CUDA_ENTRY STV_DEFAULT"
_Z12matMulKernelP6MatrixS0_S0_:
.text._Z12matMulKernelP6MatrixS0_S0_:
[----:B------:R-:W-:Y:S08]  /*0000*/  LDC R1, c[0x0][0x37c] ;  /* 0x0000df00ff017b82 */ /* 0x000ff00000000800 */
[----:B------:R-:W0:Y:S01]  /*0010*/  LDC.64 R10, c[0x0][0x380] ;  /* 0x0000e000ff0a7b82 */ /* 0x000e220000000a00 */
[----:B------:R-:W0:Y:S02]  /*0020*/  LDCU.64 UR4, c[0x0][0x358] ;  /* 0x00006b00ff0477ac */ /* 0x000e240008000a00 */
[----:B0-----:R-:W2:Y:S05]  /*0030*/  LDG.E R0, desc[UR4][R10.64] ;  /* 0x000000040a007981 */ /* 0x001eaa000c1e1900 */
[----:B------:R-:W0:Y:S01]  /*0040*/  S2UR UR6, SR_CTAID.Y ;  /* 0x00000000000679c3 */ /* 0x000e220000002600 */
[----:B------:R-:W-:Y:S01]  /*0050*/  HFMA2 R20, -RZ, RZ, 0, 0 ;  /* 0x00000000ff147431 */ /* 0x000fe200000001ff */
[----:B------:R-:W0:Y:S01]  /*0060*/  S2R R3, SR_TID.Y ;  /* 0x0000000000037919 */ /* 0x000e220000002200 */
[----:B------:R-:W1:Y:S05]  /*0070*/  S2R R4, SR_TID.X ;  /* 0x0000000000047919 */ /* 0x000e6a0000002100 */
[----:B------:R-:W0:Y:S08]  /*0080*/  LDC R2, c[0x0][0x364] ;  /* 0x0000d900ff027b82 */ /* 0x000e300000000800 */
[----:B------:R-:W1:Y:S08]  /*0090*/  S2UR UR7, SR_CTAID.X ;  /* 0x00000000000779c3 */ /* 0x000e700000002500 */
[----:B------:R-:W1:Y:S01]  /*00a0*/  LDC R5, c[0x0][0x360] ;  /* 0x0000d800ff057b82 */ /* 0x000e620000000800 */
[----:B0-----:R-:W-:-:S02]  /*00b0*/  IMAD R3, R2, UR6, R3 ;  /* 0x0000000602037c24 */ /* 0x001fc4000f8e0203 */
[----:B-1----:R-:W-:Y:S01]  /*00c0*/  IMAD R2, R5, UR7, R4 ;  /* 0x0000000705027c24 */ /* 0x002fe2000f8e0204 */
[----:B--2---:R-:W-:-:S13]  /*00d0*/  ISETP.GE.AND P0, PT, R0, 0x1, PT ;  /* 0x000000010000780c */ /* 0x004fda0003f06270 */
[----:B------:R-:W-:Y:S05]  /*00e0*/  @!P0 BRA `(.L_x_0) ;  /* 0x0000000400a88947 */ /* 0x000fea0003800000 */
[----:B------:R-:W0:Y:S01]  /*00f0*/  LDC.64 R14, c[0x0][0x388] ;  /* 0x0000e200ff0e7b82 */ /* 0x000e220000000a00 */
[C---:B------:R-:W-:Y:S01]  /*0100*/  ISETP.GE.U32.AND P1, PT, R0.reuse, 0x8, PT ;  /* 0x000000080000780c */ /* 0x040fe20003f26070 */
[----:B------:R-:W5:Y:S01]  /*0110*/  LDG.E.64 R10, desc[UR4][R10.64+0x8] ;  /* 0x000008040a0a7981 */ /* 0x000f62000c1e1b00 */
[----:B------:R-:W-:Y:S01]  /*0120*/  LOP3.LUT R6, R0, 0x7, RZ, 0xc0, !PT ;  /* 0x0000000700067812 */ /* 0x000fe200078ec0ff */
[----:B------:R-:W-:Y:S01]  /*0130*/  IMAD R7, R3, R0, RZ ;  /* 0x0000000003077224 */ /* 0x000fe200078e02ff */
[----:B------:R-:W-:Y:S02]  /*0140*/  MOV R20, RZ ;  /* 0x000000ff00147202 */ /* 0x000fe40000000f00 */
[----:B------:R-:W-:Y:S02]  /*0150*/  ISETP.NE.AND P0, PT, R6, RZ, PT ;  /* 0x000000ff0600720c */ /* 0x000fe40003f05270 */
[----:B------:R-:W-:Y:S01]  /*0160*/  MOV R8, RZ ;  /* 0x000000ff00087202 */ /* 0x000fe20000000f00 */
[----:B0-----:R0:W5:Y:S04]  /*0170*/  LDG.E R5, desc[UR4][R14.64] ;  /* 0x000000040e057981 */ /* 0x001168000c1e1900 */
[----:B------:R0:W5:Y:S01]  /*0180*/  LDG.E.64 R12, desc[UR4][R14.64+0x8] ;  /* 0x000008040e0c7981 */ /* 0x000162000c1e1b00 */
[----:B------:R-:W-:Y:S05]  /*0190*/  @!P1 BRA `(.L_x_1) ;  /* 0x0000000000bc9947 */ /* 0x000fea0003800000 */
[----:B-----5:R-:W-:Y:S01]  /*01a0*/  IMAD.WIDE.U32 R8, R7, 0x4, R10 ;  /* 0x0000000407087825 */ /* 0x020fe200078e000a */
[----:B------:R-:W-:Y:S02]  /*01b0*/  MOV R20, RZ ;  /* 0x000000ff00147202 */ /* 0x000fe40000000f00 */
[----:B------:R-:W-:Y:S02]  /*01c0*/  MOV R4, R2 ;  /* 0x0000000200047202 */ /* 0x000fe40000000f00 */
[----:B------:R-:W-:Y:S02]  /*01d0*/  IADD3 R18, P1, PT, R8, 0x10, RZ ;  /* 0x0000001008127810 */ /* 0x000fe40007f3e0ff */
[----:B------:R-:W-:Y:S02]  /*01e0*/  LOP3.LUT R8, R0, 0x7ffffff8, RZ, 0xc0, !PT ;  /* 0x7ffffff800087812 */ /* 0x000fe400078ec0ff */
[----:B------:R-:W-:Y:S02]  /*01f0*/  IADD3.X R19, PT, PT, RZ, R9, RZ, P1, !PT ;  /* 0x00000009ff137210 */ /* 0x000fe40000ffe4ff */
[----:B------:R-:W-:-:S07]  /*0200*/  IADD3 R9, PT, PT, -R8, RZ, RZ ;  /* 0x000000ff08097210 */ /* 0x000fce0007ffe1ff */
.L_x_2:
[----:B------:R-:W-:Y:S01]  /*0210*/  IMAD.WIDE R16, R4, 0x4, R12 ;  /* 0x0000000404107825 */ /* 0x000fe200078e020c */
[----:B0-----:R-:W-:Y:S02]  /*0220*/  MOV R14, R18 ;  /* 0x00000012000e7202 */ /* 0x001fe40000000f00 */
[----:B------:R-:W-:Y:S02]  /*0230*/  MOV R15, R19 ;  /* 0x00000013000f7202 */ /* 0x000fe40000000f00 */
[----:B------:R-:W2:Y:S01]  /*0240*/  LDG.E R21, desc[UR4][R16.64] ;  /* 0x0000000410157981 */ /* 0x000ea2000c1e1900 */
[----:B------:R-:W-:-:S03]  /*0250*/  IMAD.WIDE R24, R5, 0x4, R16 ;  /* 0x0000000405187825 */ /* 0x000fc600078e0210 */
[----:B------:R-:W2:Y:S04]  /*0260*/  LDG.E R29, desc[UR4][R14.64+-0x10] ;  /* 0xfffff0040e1d7981 */ /* 0x000ea8000c1e1900 */
[----:B------:R0:W3:Y:S04]  /*0270*/  LDG.E R23, desc[UR4][R24.64] ;  /* 0x0000000418177981 */ /* 0x0000e8000c1e1900 */
[----:B------:R-:W3:Y:S04]  /*0280*/  LDG.E R22, desc[UR4][R14.64+-0xc] ;  /* 0xfffff4040e167981 */ /* 0x000ee8000c1e1900 */
[----:B------:R-:W4:Y:S01]  /*0290*/  LDG.E R26, desc[UR4][R14.64+-0x8] ;  /* 0xfffff8040e1a7981 */ /* 0x000f22000c1e1900 */
[----:B0-----:R-:W-:-:S05]  /*02a0*/  IMAD.WIDE R24, R5, 0x4, R24 ;  /* 0x0000000405187825 */ /* 0x001fca00078e0218 */
[----:B------:R-:W4:Y:S01]  /*02b0*/  LDG.E R27, desc[UR4][R24.64] ;  /* 0x00000004181b7981 */ /* 0x000f22000c1e1900 */
[----:B------:R-:W-:-:S04]  /*02c0*/  IMAD.WIDE R18, R5, 0x4, R24 ;  /* 0x0000000405127825 */ /* 0x000fc800078e0218 */
[----:B------:R-:W-:Y:S02]  /*02d0*/  IMAD.WIDE R16, R5, 0x4, R18 ;  /* 0x0000000405107825 */ /* 0x000fe400078e0212 */
[----:B------:R-:W5:Y:S04]  /*02e0*/  LDG.E R18, desc[UR4][R18.64] ;  /* 0x0000000412127981 */ /* 0x000f68000c1e1900 */
[----:B------:R-:W5:Y:S01]  /*02f0*/  LDG.E R19, desc[UR4][R14.64+0x4] ;  /* 0x000004040e137981 */ /* 0x000f62000c1e1900 */
[----:B--2---:R-:W-:Y:S01]  /*0300*/  FFMA R29, R29, R21, R20 ;  /* 0x000000151d1d7223 */ /* 0x004fe20000000014 */
[----:B------:R-:W-:Y:S02]  /*0310*/  IMAD.WIDE R20, R5, 0x4, R16 ;  /* 0x0000000405147825 */ /* 0x000fe400078e0210 */
[----:B------:R-:W2:Y:S02]  /*0320*/  LDG.E R16, desc[UR4][R16.64] ;  /* 0x0000000410107981 */ /* 0x000ea4000c1e1900 */
[----:B---3--:R-:W-:-:S02]  /*0330*/  FFMA R28, R22, R23, R29 ;  /* 0x00000017161c7223 */ /* 0x008fc4000000001d */
[----:B------:R-:W5:Y:S01]  /*0340*/  LDG.E R29, desc[UR4][R14.64+-0x4] ;  /* 0xfffffc040e1d7981 */ /* 0x000f62000c1e1900 */
[----:B------:R-:W-:-:S03]  /*0350*/  IMAD.WIDE R22, R5, 0x4, R20 ;  /* 0x0000000405167825 */ /* 0x000fc600078e0214 */
[----:B------:R-:W3:Y:S04]  /*0360*/  LDG.E R20, desc[UR4][R20.64] ;  /* 0x0000000414147981 */ /* 0x000ee8000c1e1900 */
[----:B------:R-:W3:Y:S01]  /*0370*/  LDG.E R17, desc[UR4][R14.64+0xc] ;  /* 0x00000c040e117981 */ /* 0x000ee2000c1e1900 */
[----:B----4-:R-:W-:-:S03]  /*0380*/  FFMA R28, R26, R27, R28 ;  /* 0x0000001b1a1c7223 */ /* 0x010fc6000000001c */
[----:B------:R-:W2:Y:S01]  /*0390*/  LDG.E R27, desc[UR4][R14.64] ;  /* 0x000000040e1b7981 */ /* 0x000ea2000c1e1900 */
[----:B------:R-:W-:-:S03]  /*03a0*/  IMAD.WIDE R24, R5, 0x4, R22 ;  /* 0x0000000405187825 */ /* 0x000fc600078e0216 */
[----:B------:R-:W4:Y:S04]  /*03b0*/  LDG.E R26, desc[UR4][R22.64] ;  /* 0x00000004161a7981 */ /* 0x000f28000c1e1900 */
[----:B------:R-:W4:Y:S04]  /*03c0*/  LDG.E R21, desc[UR4][R14.64+0x8] ;  /* 0x000008040e157981 */ /* 0x000f28000c1e1900 */
[----:B------:R-:W4:Y:S01]  /*03d0*/  LDG.E R24, desc[UR4][R24.64] ;  /* 0x0000000418187981 */ /* 0x000f22000c1e1900 */
[----:B------:R-:W-:-:S04]  /*03e0*/  IADD3 R9, PT, PT, R9, 0x8, RZ ;  /* 0x0000000809097810 */ /* 0x000fc80007ffe0ff */
[----:B------:R-:W-:Y:S02]  /*03f0*/  ISETP.NE.AND P1, PT, R9, RZ, PT ;  /* 0x000000ff0900720c */ /* 0x000fe40003f25270 */
[----:B------:R-:W-:Y:S01]  /*0400*/  LEA R4, R5, R4, 0x3 ;  /* 0x0000000405047211 */ /* 0x000fe200078e18ff */
[----:B-----5:R-:W-:-:S04]  /*0410*/  FFMA R18, R29, R18, R28 ;  /* 0x000000121d127223 */ /* 0x020fc8000000001c */
[----:B--2---:R-:W-:-:S04]  /*0420*/  FFMA R16, R27, R16, R18 ;  /* 0x000000101b107223 */ /* 0x004fc80000000012 */
[----:B---3--:R-:W-:Y:S01]  /*0430*/  FFMA R16, R19, R20, R16 ;  /* 0x0000001413107223 */ /* 0x008fe20000000010 */
[----:B------:R-:W-:-:S03]  /*0440*/  IADD3 R18, P2, PT, R14, 0x20, RZ ;  /* 0x000000200e127810 */ /* 0x000fc60007f5e0ff */
[----:B----4-:R-:W-:Y:S01]  /*0450*/  FFMA R16, R21, R26, R16 ;  /* 0x0000001a15107223 */ /* 0x010fe20000000010 */
[----:B------:R-:W-:-:S03]  /*0460*/  IADD3.X R19, PT, PT, RZ, R15, RZ, P2, !PT ;  /* 0x0000000fff137210 */ /* 0x000fc600017fe4ff */
[----:B------:R-:W-:Y:S01]  /*0470*/  FFMA R20, R17, R24, R16 ;  /* 0x0000001811147223 */ /* 0x000fe20000000010 */
[----:B------:R-:W-:Y:S06]  /*0480*/  @P1 BRA `(.L_x_2) ;  /* 0xfffffffc00601947 */ /* 0x000fec000383ffff */
.L_x_1:
[----:B------:R-:W-:Y:S05]  /*0490*/  @!P0 BRA `(.L_x_0) ;  /* 0x0000000000bc8947 */ /* 0x000fea0003800000 */
[----:B------:R-:W-:Y:S02]  /*04a0*/  ISETP.GE.U32.AND P0, PT, R6, 0x4, PT ;  /* 0x000000040600780c */ /* 0x000fe40003f06070 */
[----:B------:R-:W-:-:S04]  /*04b0*/  LOP3.LUT R21, R0, 0x3, RZ, 0xc0, !PT ;  /* 0x0000000300157812 */ /* 0x000fc800078ec0ff */
[----:B------:R-:W-:-:S07]  /*04c0*/  ISETP.NE.AND P1, PT, R21, RZ, PT ;  /* 0x000000ff1500720c */ /* 0x000fce0003f25270 */
[----:B------:R-:W-:Y:S06]  /*04d0*/  @!P0 BRA `(.L_x_3) ;  /* 0x0000000000508947 */ /* 0x000fec0003800000 */
[-C--:B-----5:R-:W-:Y:S01]  /*04e0*/  IMAD R25, R5, R8.reuse, R2 ;  /* 0x0000000805197224 */ /* 0x0a0fe200078e0202 */
[----:B0-----:R-:W-:-:S03]  /*04f0*/  IADD3 R15, PT, PT, R7, R8, RZ ;  /* 0x00000008070f7210 */ /* 0x001fc60007ffe0ff */
[----:B------:R-:W-:-:S04]  /*0500*/  IMAD.WIDE R24, R25, 0x4, R12 ;  /* 0x0000000419187825 */ /* 0x000fc800078e020c */
[----:B------:R-:W-:-:S04]  /*0510*/  IMAD.WIDE R14, R15, 0x4, R10 ;  /* 0x000000040f0e7825 */ /* 0x000fc800078e020a */
[C---:B------:R-:W-:Y:S01]  /*0520*/  IMAD.WIDE R16, R5.reuse, 0x4, R24 ;  /* 0x0000000405107825 */ /* 0x040fe200078e0218 */
[----:B------:R-:W2:Y:S04]  /*0530*/  LDG.E R9, desc[UR4][R14.64] ;  /* 0x000000040e097981 */ /* 0x000ea8000c1e1900 */
[----:B------:R-:W2:Y:S01]  /*0540*/  LDG.E R24, desc[UR4][R24.64] ;  /* 0x0000000418187981 */ /* 0x000ea2000c1e1900 */
[----:B------:R-:W-:-:S03]  /*0550*/  IMAD.WIDE R18, R5, 0x4, R16 ;  /* 0x0000000405127825 */ /* 0x000fc600078e0210 */
[----:B------:R-:W3:Y:S04]  /*0560*/  LDG.E R16, desc[UR4][R16.64] ;  /* 0x0000000410107981 */ /* 0x000ee8000c1e1900 */
[----:B------:R-:W3:Y:S01]  /*0570*/  LDG.E R4, desc[UR4][R14.64+0x4] ;  /* 0x000004040e047981 */ /* 0x000ee2000c1e1900 */
[----:B------:R-:W-:-:S03]  /*0580*/  IMAD.WIDE R22, R5, 0x4, R18 ;  /* 0x0000000405167825 */ /* 0x000fc600078e0212 */
[----:B------:R-:W4:Y:S04]  /*0590*/  LDG.E R6, desc[UR4][R18.64] ;  /* 0x0000000412067981 */ /* 0x000f28000c1e1900 */
[----:B------:R-:W4:Y:S04]  /*05a0*/  LDG.E R27, desc[UR4][R14.64+0x8] ;  /* 0x000008040e1b7981 */ /* 0x000f28000c1e1900 */
[----:B------:R-:W4:Y:S04]  /*05b0*/  LDG.E R29, desc[UR4][R14.64+0xc] ;  /* 0x00000c040e1d7981 */ /* 0x000f28000c1e1900 */
[----:B------:R-:W4:Y:S01]  /*05c0*/  LDG.E R22, desc[UR4][R22.64] ;  /* 0x0000000416167981 */ /* 0x000f22000c1e1900 */
[----:B------:R-:W-:Y:S01]  /*05d0*/  IADD3 R8, PT, PT, R8, 0x4, RZ ;  /* 0x0000000408087810 */ /* 0x000fe20007ffe0ff */
[----:B--2---:R-:W-:-:S04]  /*05e0*/  FFMA R9, R9, R24, R20 ;  /* 0x0000001809097223 */ /* 0x004fc80000000014 */
[----:B---3--:R-:W-:-:S04]  /*05f0*/  FFMA R4, R4, R16, R9 ;  /* 0x0000001004047223 */ /* 0x008fc80000000009 */
[----:B----4-:R-:W-:-:S04]  /*0600*/  FFMA R4, R27, R6, R4 ;  /* 0x000000061b047223 */ /* 0x010fc80000000004 */
[----:B------:R-:W-:-:S07]  /*0610*/  FFMA R20, R29, R22, R4 ;  /* 0x000000161d147223 */ /* 0x000fce0000000004 */
.L_x_3:
[----:B------:R-:W-:Y:S05]  /*0620*/  @!P1 BRA `(.L_x_0) ;  /* 0x0000000000589947 */ /* 0x000fea0003800000 */
[----:B------:R-:W-:Y:S02]  /*0630*/  ISETP.NE.AND P0, PT, R21, 0x1, PT ;  /* 0x000000011500780c */ /* 0x000fe40003f05270 */
[----:B------:R-:W-:-:S04]  /*0640*/  LOP3.LUT R0, R0, 0x1, RZ, 0xc0, !PT ;  /* 0x0000000100007812 */ /* 0x000fc800078ec0ff */
[----:B------:R-:W-:-:S07]  /*0650*/  ISETP.NE.U32.AND P1, PT, R0, 0x1, PT ;  /* 0x000000010000780c */ /* 0x000fce0003f25070 */
[-C--:B-----5:R-:W-:Y:S01]  /*0660*/  @P0 IMAD R17, R5, R8.reuse, R2 ;  /* 0x0000000805110224 */ /* 0x0a0fe200078e0202 */
[----:B0-----:R-:W-:Y:S02]  /*0670*/  @P0 IADD3 R15, PT, PT, R7, R8, RZ ;  /* 0x00000008070f0210 */ /* 0x001fe40007ffe0ff */
[----:B------:R-:W-:Y:S01]  /*0680*/  @P0 IADD3 R8, PT, PT, R8, 0x2, RZ ;  /* 0x0000000208080810 */ /* 0x000fe20007ffe0ff */
[----:B------:R-:W-:-:S03]  /*0690*/  @P0 IMAD.WIDE R16, R17, 0x4, R12 ;  /* 0x0000000411100825 */ /* 0x000fc600078e020c */
[-C--:B------:R-:W-:Y:S01]  /*06a0*/  @!P1 IADD3 R9, PT, PT, R7, R8.reuse, RZ ;  /* 0x0000000807099210 */ /* 0x080fe20007ffe0ff */
[----:B------:R-:W-:Y:S01]  /*06b0*/  @P0 IMAD.WIDE R14, R15, 0x4, R10 ;  /* 0x000000040f0e0825 */ /* 0x000fe200078e020a */
[----:B------:R-:W2:Y:S03]  /*06c0*/  @P0 LDG.E R0, desc[UR4][R16.64] ;  /* 0x0000000410000981 */ /* 0x000ea6000c1e1900 */
[C---:B------:R-:W-:Y:S01]  /*06d0*/  @P0 IMAD.WIDE R6, R5.reuse, 0x4, R16 ;  /* 0x0000000405060825 */ /* 0x040fe200078e0210 */
[----:B------:R-:W2:Y:S03]  /*06e0*/  @P0 LDG.E R19, desc[UR4][R14.64] ;  /* 0x000000040e130981 */ /* 0x000ea6000c1e1900 */
[----:B------:R-:W-:Y:S01]  /*06f0*/  @!P1 IMAD R5, R5, R8, R2 ;  /* 0x0000000805059224 */ /* 0x000fe200078e0202 */
[----:B------:R-:W3:Y:S01]  /*0700*/  @P0 LDG.E R21, desc[UR4][R14.64+0x4] ;  /* 0x000004040e150981 */ /* 0x000ee2000c1e1900 */
[----:B------:R-:W-:-:S03]  /*0710*/  @!P1 IMAD.WIDE R10, R9, 0x4, R10 ;  /* 0x00000004090a9825 */ /* 0x000fc600078e020a */
[----:B------:R-:W3:Y:S01]  /*0720*/  @P0 LDG.E R6, desc[UR4][R6.64] ;  /* 0x0000000406060981 */ /* 0x000ee2000c1e1900 */
[----:B------:R-:W-:-:S03]  /*0730*/  @!P1 IMAD.WIDE R12, R5, 0x4, R12 ;  /* 0x00000004050c9825 */ /* 0x000fc600078e020c */
[----:B------:R-:W4:Y:S04]  /*0740*/  @!P1 LDG.E R11, desc[UR4][R10.64] ;  /* 0x000000040a0b9981 */ /* 0x000f28000c1e1900 */
[----:B------:R-:W4:Y:S01]  /*0750*/  @!P1 LDG.E R12, desc[UR4][R12.64] ;  /* 0x000000040c0c9981 */ /* 0x000f22000c1e1900 */
[----:B--2---:R-:W-:-:S04]  /*0760*/  @P0 FFMA R0, R19, R0, R20 ;  /* 0x0000000013000223 */ /* 0x004fc80000000014 */
[----:B---3--:R-:W-:-:S04]  /*0770*/  @P0 FFMA R20, R21, R6, R0 ;  /* 0x0000000615140223 */ /* 0x008fc80000000000 */
[----:B----4-:R-:W-:-:S07]  /*0780*/  @!P1 FFMA R20, R11, R12, R20 ;  /* 0x0000000c0b149223 */ /* 0x010fce0000000014 */
.L_x_0:
[----:B------:R-:W1:Y:S02]  /*0790*/  LDC.64 R6, c[0x0][0x390] ;  /* 0x0000e400ff067b82 */ /* 0x000e640000000a00 */
[----:B-1----:R-:W2:Y:S04]  /*07a0*/  LDG.E R0, desc[UR4][R6.64] ;  /* 0x0000000406007981 */ /* 0x002ea8000c1e1900 */
[----:B-----5:R-:W3:Y:S01]  /*07b0*/  LDG.E.64 R4, desc[UR4][R6.64+0x8] ;  /* 0x0000080406047981 */ /* 0x020ee2000c1e1b00 */
[----:B--2---:R-:W-:-:S04]  /*07c0*/  IMAD R3, R3, R0, R2 ;  /* 0x0000000003037224 */ /* 0x004fc800078e0202 */
[----:B---3--:R-:W-:-:S05]  /*07d0*/  IMAD.WIDE R4, R3, 0x4, R4 ;  /* 0x0000000403047825 */ /* 0x008fca00078e0204 */
[----:B------:R-:W-:Y:S01]  /*07e0*/  STG.E desc[UR4][R4.64], R20 ;  /* 0x0000001404007986 */ /* 0x000fe2000c101904 */
[----:B------:R-:W-:Y:S05]  /*07f0*/  EXIT ;  /* 0x000000000000794d */ /* 0x000fea0003800000 */
.L_x_4:
[----:B------:R-:W-:-:S00]  /*0800*/  BRA `(.L_x_4) ;  /* 0xfffffffc00fc7947 */ /* 0x000fc0000383ffff */
[----:B------:R-:W-:-:S00]  /*0810*/  NOP ;  /* 0x0000000000007918 */ /* 0x000fc00000000000 */
        /* <DEDUP_REMOVED lines=14> */
.L_x_10:


//--------------------- .text._Z3addPfS_S_i       --------------------------
	.section	.text._Z3addPfS_S_i,"ax",@progbits
	.align	128
        .global         _Z3addPfS_S_i
        .type           _Z3addPfS_S_i,@function
        .size           _Z3addPfS_S_i,(.L_x_11 - _Z3addPfS_S_i)
        .other          _Z3addPfS_S_i,@"STO_CUDA_ENTRY STV_DEFAULT"
_Z3addPfS_S_i:
.text._Z3addPfS_S_i:
[----:B------:R-:W-:Y:S01]  /*0000*/  LDC R1, c[0x0][0x37c] ;  /* 0x0000df00ff017b82 */ /* 0x000fe20000000800 */
[----:B------:R-:W0:Y:S07]  /*0010*/  S2R R3, SR_TID.X ;  /* 0x0000000000037919 */ /* 0x000e2e0000002100 */
[----:B------:R-:W0:Y:S01]  /*0020*/  S2UR UR4, SR_CTAID.X ;  /* 0x00000000000479c3 */ /* 0x000e220000002500 */
[----:B------:R-:W1:Y:S07]  /*0030*/  LDCU UR6, c[0x0][0x398] ;  /* 0x00007300ff0677ac */ /* 0x000e6e0008000800 */
[----:B------:R-:W0:Y:S01]  /*0040*/  LDC R0, c[0x0][0x360] ;  /* 0x0000d800ff007b82 */ /* 0x000e220000000800 */
[----:B------:R-:W2:Y:S01]  /*0050*/  LDCU UR5, c[0x0][0x370] ;  /* 0x00006e00ff0577ac */ /* 0x000ea20008000800 */
[----:B0-----:R-:W-:-:S02]  /*0060*/  IMAD R3, R0, UR4, R3 ;  /* 0x0000000400037c24 */ /* 0x001fc4000f8e0203 */
[----:B--2---:R-:W-:-:S03]  /*0070*/  IMAD R0, R0, UR5, RZ ;  /* 0x0000000500007c24 */ /* 0x004fc6000f8e02ff */
[----:B-1----:R-:W-:-:S13]  /*0080*/  ISETP.GE.AND P0, PT, R3, UR6, PT ;  /* 0x0000000603007c0c */ /* 0x002fda000bf06270 */
[----:B------:R-:W-:Y:S05]  /*0090*/  @P0 EXIT ;  /* 0x000000000000094d */ /* 0x000fea0003800000 */
[----:B------:R-:W0:Y:S01]  /*00a0*/  I2F.U32.RP R8, R0 ;  /* 0x0000000000087306 */ /* 0x000e220000209000 */
[----:B------:R-:W-:Y:S01]  /*00b0*/  IADD3 R2, PT, PT, R0, R3, RZ ;  /* 0x0000000300027210 */ /* 0x000fe20007ffe0ff */
[----:B------:R-:W1:Y:S01]  /*00c0*/  LDCU.64 UR4, c[0x0][0x358] ;  /* 0x00006b00ff0477ac */ /* 0x000e620008000a00 */
[----:B------:R-:W-:Y:S01]  /*00d0*/  IADD3 R9, PT, PT, RZ, -R0, RZ ;  /* 0x80000000ff097210 */ /* 0x000fe20007ffe0ff */
[----:B------:R-:W-:Y:S01]  /*00e0*/  BSSY.RECONVERGENT B0, `(.L_x_5) ;  /* 0x000002b000007945 */ /* 0x000fe20003800200 */
[C---:B------:R-:W-:Y:S02]  /*00f0*/  ISETP.GE.AND P0, PT, R2.reuse, UR6, PT ;  /* 0x0000000602007c0c */ /* 0x040fe4000bf06270 */
[----:B------:R-:W-:Y:S02]  /*0100*/  VIMNMX R7, PT, PT, R2, UR6, !PT ;  /* 0x0000000602077c48 */ /* 0x000fe4000ffe0100 */
[----:B------:R-:W-:Y:S02]  /*0110*/  SEL R6, RZ, 0x1, P0 ;  /* 0x00000001ff067807 */ /* 0x000fe40000000000 */
[----:B------:R-:W-:-:S02]  /*0120*/  ISETP.NE.U32.AND P2, PT, R0, RZ, PT ;  /* 0x000000ff0000720c */ /* 0x000fc40003f45070 */
[----:B------:R-:W-:Y:S01]  /*0130*/  IADD3 R7, PT, PT, R7, -R2, -R6 ;  /* 0x8000000207077210 */ /* 0x000fe20007ffe806 */
[----:B0-----:R-:W0:Y:S02]  /*0140*/  MUFU.RCP R8, R8 ;  /* 0x0000000800087308 */ /* 0x001e240000001000 */
[----:B0-----:R-:W-:-:S06]  /*0150*/  IADD3 R4, PT, PT, R8, 0xffffffe, RZ ;  /* 0x0ffffffe08047810 */ /* 0x001fcc0007ffe0ff */
[----:B------:R0:W2:Y:S02]  /*0160*/  F2I.FTZ.U32.TRUNC.NTZ R5, R4 ;  /* 0x0000000400057305 */ /* 0x0000a4000021f000 */
[----:B0-----:R-:W-:Y:S02]  /*0170*/  HFMA2 R4, -RZ, RZ, 0, 0 ;  /* 0x00000000ff047431 */ /* 0x001fe400000001ff */
[----:B--2---:R-:W-:-:S04]  /*0180*/  IMAD R9, R9, R5, RZ ;  /* 0x0000000509097224 */ /* 0x004fc800078e02ff */
[----:B------:R-:W-:-:S06]  /*0190*/  IMAD.HI.U32 R8, R5, R9, R4 ;  /* 0x0000000905087227 */ /* 0x000fcc00078e0004 */
[----:B------:R-:W-:-:S05]  /*01a0*/  IMAD.HI.U32 R5, R8, R7, RZ ;  /* 0x0000000708057227 */ /* 0x000fca00078e00ff */
[----:B------:R-:W-:-:S05]  /*01b0*/  IADD3 R2, PT, PT, -R5, RZ, RZ ;  /* 0x000000ff05027210 */ /* 0x000fca0007ffe1ff */
[----:B------:R-:W-:-:S05]  /*01c0*/  IMAD R7, R0, R2, R7 ;  /* 0x0000000200077224 */ /* 0x000fca00078e0207 */
[----:B------:R-:W-:-:S13]  /*01d0*/  ISETP.GE.U32.AND P0, PT, R7, R0, PT ;  /* 0x000000000700720c */ /* 0x000fda0003f06070 */
[----:B------:R-:W-:Y:S02]  /*01e0*/  @P0 IADD3 R7, PT, PT, -R0, R7, RZ ;  /* 0x0000000700070210 */ /* 0x000fe40007ffe1ff */
[----:B------:R-:W-:Y:S02]  /*01f0*/  @P0 IADD3 R5, PT, PT, R5, 0x1, RZ ;  /* 0x0000000105050810 */ /* 0x000fe40007ffe0ff */
[----:B------:R-:W-:-:S13]  /*0200*/  ISETP.GE.U32.AND P1, PT, R7, R0, PT ;  /* 0x000000000700720c */ /* 0x000fda0003f26070 */
[----:B------:R-:W-:Y:S02]  /*0210*/  @P1 IADD3 R5, PT, PT, R5, 0x1, RZ ;  /* 0x0000000105051810 */ /* 0x000fe40007ffe0ff */
[----:B------:R-:W-:-:S04]  /*0220*/  @!P2 LOP3.LUT R5, RZ, R0, RZ, 0x33, !PT ;  /* 0x00000000ff05a212 */ /* 0x000fc800078e33ff */
[----:B------:R-:W-:-:S04]  /*0230*/  IADD3 R2, PT, PT, R6, R5, RZ ;  /* 0x0000000506027210 */ /* 0x000fc80007ffe0ff */
[C---:B------:R-:W-:Y:S02]  /*0240*/  LOP3.LUT R4, R2.reuse, 0x3, RZ, 0xc0, !PT ;  /* 0x0000000302047812 */ /* 0x040fe400078ec0ff */
[----:B------:R-:W-:Y:S02]  /*0250*/  ISETP.GE.U32.AND P1, PT, R2, 0x3, PT ;  /* 0x000000030200780c */ /* 0x000fe40003f26070 */
[----:B------:R-:W-:-:S13]  /*0260*/  ISETP.NE.AND P0, PT, R4, 0x3, PT ;  /* 0x000000030400780c */ /* 0x000fda0003f05270 */
[----:B-1----:R-:W-:Y:S05]  /*0270*/  @!P0 BRA `(.L_x_6) ;  /* 0x0000000000448947 */ /* 0x002fea0003800000 */
[----:B------:R-:W0:Y:S01]  /*0280*/  LDC.64 R4, c[0x0][0x390] ;  /* 0x0000e400ff047b82 */ /* 0x000e220000000a00 */
[----:B------:R-:W-:-:S04]  /*0290*/  IADD3 R2, PT, PT, R2, 0x1, RZ ;  /* 0x0000000102027810 */ /* 0x000fc80007ffe0ff */
[----:B------:R-:W-:-:S03]  /*02a0*/  LOP3.LUT R2, R2, 0x3, RZ, 0xc0, !PT ;  /* 0x0000000302027812 */ /* 0x000fc600078ec0ff */
[----:B------:R-:W1:Y:S01]  /*02b0*/  LDC.64 R6, c[0x0][0x380] ;  /* 0x0000e000ff067b82 */ /* 0x000e620000000a00 */
[----:B------:R-:W-:-:S07]  /*02c0*/  IADD3 R2, PT, PT, -R2, RZ, RZ ;  /* 0x000000ff02027210 */ /* 0x000fce0007ffe1ff */
[----:B------:R-:W2:Y:S02]  /*02d0*/  LDC.64 R8, c[0x0][0x388] ;  /* 0x0000e200ff087b82 */ /* 0x000ea40000000a00 */
.L_x_7:
[----:B--2---:R-:W-:-:S04]  /*02e0*/  IMAD.WIDE R12, R3, 0x4, R8 ;  /* 0x00000004030c7825 */ /* 0x004fc800078e0208 */
[C---:B-1----:R-:W-:Y:S02]  /*02f0*/  IMAD.WIDE R14, R3.reuse, 0x4, R6 ;  /* 0x00000004030e7825 */ /* 0x042fe400078e0206 */
[----:B------:R-:W2:Y:S04]  /*0300*/  LDG.E R13, desc[UR4][R12.64] ;  /* 0x000000040c0d7981 */ /* 0x000ea8000c1e1900 */
[----:B------:R-:W2:Y:S01]  /*0310*/  LDG.E R14, desc[UR4][R14.64] ;  /* 0x000000040e0e7981 */ /* 0x000ea2000c1e1900 */
[----:B0--3--:R-:W-:Y:S01]  /*0320*/  IMAD.WIDE R10, R3, 0x4, R4 ;  /* 0x00000004030a7825 */ /* 0x009fe200078e0204 */
[----:B------:R-:W-:Y:S02]  /*0330*/  IADD3 R2, PT, PT, R2, 0x1, RZ ;  /* 0x0000000102027810 */ /* 0x000fe40007ffe0ff */
[----:B------:R-:W-:-:S02]  /*0340*/  IADD3 R3, PT, PT, R0, R3, RZ ;  /* 0x0000000300037210 */ /* 0x000fc40007ffe0ff */
[----:B------:R-:W-:Y:S01]  /*0350*/  ISETP.NE.AND P0, PT, R2, RZ, PT ;  /* 0x000000ff0200720c */ /* 0x000fe20003f05270 */
[----:B--2---:R-:W-:-:S05]  /*0360*/  FADD R17, R14, R13 ;  /* 0x0000000d0e117221 */ /* 0x004fca0000000000 */
[----:B------:R3:W-:Y:S07]  /*0370*/  STG.E desc[UR4][R10.64], R17 ;  /* 0x000000110a007986 */ /* 0x0007ee000c101904 */
[----:B------:R-:W-:Y:S05]  /*0380*/  @P0 BRA `(.L_x_7) ;  /* 0xfffffffc00d40947 */ /* 0x000fea000383ffff */
.L_x_6:
[----:B------:R-:W-:Y:S05]  /*0390*/  BSYNC.RECONVERGENT B0 ;  /* 0x0000000000007941 */ /* 0x000fea0003800200 */
.L_x_5:
[----:B------:R-:W-:Y:S05]  /*03a0*/  @!P1 EXIT ;  /* 0x000000000000994d */ /* 0x000fea0003800000 */
.L_x_8:
[----:B------:R-:W3:Y:S08]  /*03b0*/  LDC.64 R4, c[0x0][0x380] ;  /* 0x0000e000ff047b82 */ /* 0x000ef00000000a00 */
[----:B------:R-:W0:Y:S01]  /*03c0*/  LDC.64 R6, c[0x0][0x388] ;  /* 0x0000e200ff067b82 */ /* 0x000e220000000a00 */
[----:B---3--:R-:W-:-:S07]  /*03d0*/  IMAD.WIDE R10, R3, 0x4, R4 ;  /* 0x00000004030a7825 */ /* 0x008fce00078e0204 */
[----:B------:R-:W1:Y:S01]  /*03e0*/  LDC.64 R4, c[0x0][0x390] ;  /* 0x0000e400ff047b82 */ /* 0x000e620000000a00 */
[----:B--2---:R-:W2:Y:S01]  /*03f0*/  LDG.E R2, desc[UR4][R10.64] ;  /* 0x000000040a027981 */ /* 0x004ea2000c1e1900 */
[----:B0-----:R-:W-:-:S05]  /*0400*/  IMAD.WIDE R12, R3, 0x4, R6 ;  /* 0x00000004030c7825 */ /* 0x001fca00078e0206 */
[----:B------:R-:W2:Y:S01]  /*0410*/  LDG.E R7, desc[UR4][R12.64] ;  /* 0x000000040c077981 */ /* 0x000ea2000c1e1900 */
[----:B-1----:R-:W-:-:S04]  /*0420*/  IMAD.WIDE R16, R3, 0x4, R4 ;  /* 0x0000000403107825 */ /* 0x002fc800078e0204 */
[----:B------:R-:W-:-:S04]  /*0430*/  IMAD.WIDE R4, R0, 0x4, R10 ;  /* 0x0000000400047825 */ /* 0x000fc800078e020a */
[----:B--2---:R-:W-:Y:S01]  /*0440*/  FADD R19, R2, R7 ;  /* 0x0000000702137221 */ /* 0x004fe20000000000 */
[----:B------:R-:W-:-:S04]  /*0450*/  IMAD.WIDE R6, R0, 0x4, R12 ;  /* 0x0000000400067825 */ /* 0x000fc800078e020c */
[----:B------:R0:W-:Y:S04]  /*0460*/  STG.E desc[UR4][R16.64], R19 ;  /* 0x0000001310007986 */ /* 0x0001e8000c101904 */
[----:B------:R-:W2:Y:S04]  /*0470*/  LDG.E R2, desc[UR4][R4.64] ;  /* 0x0000000404027981 */ /* 0x000ea8000c1e1900 */
[----:B------:R-:W2:Y:S01]  /*0480*/  LDG.E R15, desc[UR4][R6.64] ;  /* 0x00000004060f7981 */ /* 0x000ea2000c1e1900 */
[----:B------:R-:W-:-:S04]  /*0490*/  IMAD.WIDE R8, R0, 0x4, R16 ;  /* 0x0000000400087825 */ /* 0x000fc800078e0210 */
[----:B------:R-:W-:-:S04]  /*04a0*/  IMAD.WIDE R10, R0, 0x4, R4 ;  /* 0x00000004000a7825 */ /* 0x000fc800078e0204 */
[----:B------:R-:W-:-:S04]  /*04b0*/  IMAD.WIDE R12, R0, 0x4, R6 ;  /* 0x00000004000c7825 */ /* 0x000fc800078e0206 */
[----:B--2---:R-:W-:-:S05]  /*04c0*/  FADD R21, R2, R15 ;  /* 0x0000000f02157221 */ /* 0x004fca0000000000 */
        /* <DEDUP_REMOVED lines=8> */
[----:B------:R-:W1:Y:S04]  /*0550*/  LDG.E R4, desc[UR4][R4.64] ;  /* 0x0000000404047981 */ /* 0x000e68000c1e1900 */
[----:B------:R-:W1:Y:S01]  /*0560*/  LDG.E R7, desc[UR4][R6.64] ;  /* 0x0000000406077981 */ /* 0x000e62000c1e1900 */
[C---:B0-----:R-:W-:Y:S01]  /*0570*/  IMAD.WIDE R16, R0.reuse, 0x4, R14 ;  /* 0x0000000400107825 */ /* 0x041fe200078e020e */
[----:B------:R-:W-:-:S04]  /*0580*/  LEA R3, R0, R3, 0x2 ;  /* 0x0000000300037211 */ /* 0x000fc800078e10ff */
[----:B------:R-:W-:Y:S01]  /*0590*/  ISETP.GE.AND P0, PT, R3, UR6, PT ;  /* 0x0000000603007c0c */ /* 0x000fe2000bf06270 */
[----:B-1----:R-:W-:-:S05]  /*05a0*/  FADD R9, R4, R7 ;  /* 0x0000000704097221 */ /* 0x002fca0000000000 */
[----:B------:R2:W-:Y:S07]  /*05b0*/  STG.E desc[UR4][R16.64], R9 ;  /* 0x0000000910007986 */ /* 0x0005ee000c101904 */
[----:B------:R-:W-:Y:S05]  /*05c0*/  @!P0 BRA `(.L_x_8) ;  /* 0xfffffffc00788947 */ /* 0x000fea000383ffff */
[----:B------:R-:W-:Y:S05]  /*05d0*/  EXIT ;  /* 0x000000000000794d */ /* 0x000fea0003800000 */
.L_x_9:
        /* <DEDUP_REMOVED lines=10> */
.L_x_11:


//--------------------- .nv.shared.reserved.0     --------------------------
	.section	.nv.shared.reserved.0,"aw",@nobits
	.weak		__nv_reservedSMEM_offset_0_alias
	.size		__nv_reservedSMEM_offset_0_alias, 0, 64
	.other		__nv_reservedSMEM_offset_0_alias,@"STO_CUDA_RESERVED_SHARED STV_DEFAULT"
__nv_reservedSMEM_offset_0_alias:
	.zero		0
	.zero		64


//--------------------- .nv.constant0._Z12matMulKernelP6MatrixS0_S0_ --------------------------
	.section	.nv.constant0._Z12matMulKernelP6MatrixS0_S0_,"a",@progbits
	.sectionflags	@""
	.align	4
.nv.constant0._Z12matMulKernelP6MatrixS0_S0_:
	.zero		920


//--------------------- .nv.constant0._Z3addPfS_S_i --------------------------
	.section	.nv.constant0._Z3addPfS_S_i,"a",@progbits
	.sectionflags	@""
	.align	4
.nv.constant0._Z3addPfS_S_i:
	.zero		924


//--------------------- SYMBOLS --------------------------

	.type		.nv.reservedSmem.offset0,@object
	.size		.nv.reservedSmem.offset0,0x4
